//
// Generated by NVIDIA NVVM Compiler
//
// Compiler Build ID: CL-36424714
// Cuda compilation tools, release 13.0, V13.0.88
// Based on NVVM 20.0.0
//

.version 9.0
.target sm_100
.address_size 64

	// .globl	_Z9helloCUDAv
.extern .func  (.param .b32 func_retval0) vprintf
(
	.param .b64 vprintf_param_0,
	.param .b64 vprintf_param_1
)
;
.global .align 1 .b8 $str[26] = {72, 101, 108, 108, 111, 32, 102, 114, 111, 109, 32, 67, 85, 68, 65, 32, 75, 101, 114, 110, 101, 108, 33, 10, 10};

.visible .entry _Z9helloCUDAv()
{
	.reg .b32 	%r<3>;
	.reg .b64 	%rd<3>;

	mov.u64 	%rd1, $str;
	cvta.global.u64 	%rd2, %rd1;
	{ // callseq 0, 0
	.param .b64 param0;
	st.param.b64 	[param0], %rd2;
	.param .b64 param1;
	st.param.b64 	[param1], 0;
	.param .b32 retval0;
	call.uni (retval0), 
	vprintf, 
	(
	param0, 
	param1
	);
	ld.param.b32 	%r1, [retval0];
	} // callseq 0
	ret;

}


// ===== COMPILED SASS (sm_100) =====

	.target	sm_100

	.elftype	@"ET_EXEC"


//--------------------- .note.nv.tkinfo           --------------------------
	.section	.note.nv.tkinfo,"",@"SHT_NOTE"
	.sectionflags	@"SHF_NOTE_NV_TKINFO"
	.tkinfo
        /*0018*/ 	.word	0x00000002
        /*0030*/ 	.string	""
        /*0030*/ 	.string	"ptxas"
        /*0030*/ 	.string	"Cuda compilation tools, release 13.0, V13.0.88"
        /*0030*/ 	.string	"Build cuda_13.0.r13.0/compiler.36424714_0"
        /*0030*/ 	.string	"-arch sm_100 -m 64 "



//--------------------- .note.nv.cuinfo           --------------------------
	.section	.note.nv.cuinfo,"",@"SHT_NOTE"
	.sectionflags	@"SHF_NOTE_NV_CUINFO"
        /*0018*/ 	.short	0x0002
        /*001a*/ 	.short	0x0064
        /*001c*/ 	.short	0x0082
	.zero		2


//--------------------- .nv.info                  --------------------------
	.section	.nv.info,"",@"SHT_CUDA_INFO"
	.align	4


	//----- nvinfo : EIATTR_REGCOUNT
	.align		4
        /*0000*/ 	.byte	0x04, 0x2f
        /*0002*/ 	.short	(.L_2 - .L_1)
	.align		4
.L_1:
        /*0004*/ 	.word	index@(_Z9helloCUDAv)
        /*0008*/ 	.word	0x00000018


	//----- nvinfo : EIATTR_FRAME_SIZE
	.align		4
.L_2:
        /*000c*/ 	.byte	0x04, 0x11
        /*000e*/ 	.short	(.L_4 - .L_3)
	.align		4
.L_3:
        /*0010*/ 	.word	index@(_Z9helloCUDAv)
        /*0014*/ 	.word	0x00000000


	//----- nvinfo : EIATTR_MIN_STACK_SIZE
	.align		4
.L_4:
        /*0018*/ 	.byte	0x04, 0x12
        /*001a*/ 	.short	(.L_6 - .L_5)
	.align		4
.L_5:
        /*001c*/ 	.word	index@(_Z9helloCUDAv)
        /*0020*/ 	.word	0x00000000
.L_6:


//--------------------- .nv.compat                --------------------------
	.section	.nv.compat,"",@"SHT_CUDA_COMPAT_INFO"
	.align	4
        /*0000*/ 	.byte	0x02, 0x09, 0x00, 0x00, 0x02, 0x02, 0x01, 0x00, 0x02, 0x05, 0x05, 0x00, 0x03, 0x07, 0x01, 0x01
        /*0010*/ 	.byte	0x02, 0x03, 0x00, 0x00, 0x02, 0x06, 0x01, 0x00, 0x04, 0x0b, 0x08, 0x00, 0x09, 0x00, 0x00, 0x00
        /*0020*/ 	.byte	0x00, 0x00, 0x00, 0x00


//--------------------- .nv.info._Z9helloCUDAv    --------------------------
	.section	.nv.info._Z9helloCUDAv,"",@"SHT_CUDA_INFO"
	.sectionflags	@""
	.align	4


	//----- nvinfo : EIATTR_CUDA_API_VERSION
	.align		4
        /*0000*/ 	.byte	0x04, 0x37
        /*0002*/ 	.short	(.L_8 - .L_7)
.L_7:
        /*0004*/ 	.word	0x00000082


	//----- nvinfo : EIATTR_SPARSE_MMA_MASK
	.align		4
.L_8:
        /*0008*/ 	.byte	0x03, 0x50
        /*000a*/ 	.short	0x0000


	//----- nvinfo : EIATTR_MAXREG_COUNT
	.align		4
        /*000c*/ 	.byte	0x03, 0x1b
        /*000e*/ 	.short	0x00ff


	//----- nvinfo : EIATTR_EXTERNS
	.align		4
        /*0010*/ 	.byte	0x04, 0x0f
        /*0012*/ 	.short	(.L_10 - .L_9)


	//   ....[0]....
	.align		4
.L_9:
        /*0014*/ 	.word	index@(vprintf)


	//----- nvinfo : EIATTR_MERCURY_ISA_VERSION
	.align		4
.L_10:
        /*0018*/ 	.byte	0x03, 0x5f
        /*001a*/ 	.short	0x0101


	//----- nvinfo : EIATTR_VRC_CTA_INIT_COUNT
	.align		4
        /*001c*/ 	.byte	0x02, 0x4a
	.zero		1
	.zero		1


	//----- nvinfo : EIATTR_SYSCALL_OFFSETS
	.align		4
        /*0020*/ 	.byte	0x04, 0x46
        /*0022*/ 	.short	(.L_12 - .L_11)


	//   ....[0]....
.L_11:
        /*0024*/ 	.word	0x00000080


	//----- nvinfo : EIATTR_EXIT_INSTR_OFFSETS
	.align		4
.L_12:
        /*0028*/ 	.byte	0x04, 0x1c
        /*002a*/ 	.short	(.L_14 - .L_13)


	//   ....[0]....
.L_13:
        /*002c*/ 	.word	0x00000090


	//----- nvinfo : EIATTR_SW_WAR
	.align		4
.L_14:
        /*0030*/ 	.byte	0x04, 0x36
        /*0032*/ 	.short	(.L_16 - .L_15)
.L_15:
        /*0034*/ 	.word	0x00000008
.L_16:


//--------------------- .nv.callgraph             --------------------------
	.section	.nv.callgraph,"",@"SHT_CUDA_CALLGRAPH"
	.align	4
	.sectionentsize	8
	.align		4
        /*0000*/ 	.word	0x00000000
	.align		4
        /*0004*/ 	.word	0xffffffff
	.align		4
        /*0008*/ 	.word	index@(_Z9helloCUDAv)
	.align		4
        /*000c*/ 	.word	index@(vprintf)
	.align		4
        /*0010*/ 	.word	0x00000000
	.align		4
        /*0014*/ 	.word	0xfffffffe
	.align		4
        /*0018*/ 	.word	0x00000000
	.align		4
        /*001c*/ 	.word	0xfffffffd
	.align		4
        /*0020*/ 	.word	0x00000000
	.align		4
        /*0024*/ 	.word	0xfffffffc


//--------------------- .nv.constant4             --------------------------
	.section	.nv.constant4,"a",@progbits
	.align	8
	.align		8
.nv.constant4:
        /*0000*/ 	.dword	vprintf
	.align		8
        /*0008*/ 	.dword	$str


//--------------------- .text._Z9helloCUDAv       --------------------------
	.section	.text._Z9helloCUDAv,"ax",@progbits
	.align	128
        .global         _Z9helloCUDAv
        .type           _Z9helloCUDAv,@function
        .size           _Z9helloCUDAv,(.L_x_2 - _Z9helloCUDAv)
        .other          _Z9helloCUDAv,@"STO_CUDA_ENTRY STV_DEFAULT"
_Z9helloCUDAv:
.text._Z9helloCUDAv:
[----:B------:R-:W0:Y:S01]  /*0000*/  LDC R1, c[0x0][0x37c] ;  /* 0x0000df00ff017b82 */ /* 0x000e220000000800 */
[----:B------:R-:W-:Y:S01]  /*0010*/  MOV R0, 0x0 ;  /* 0x0000000000007802 */ /* 0x000fe20000000f00 */
[----:B------:R-:W1:Y:S01]  /*0020*/  LDCU.64 UR4, c[0x4][0x8] ;  /* 0x01000100ff0477ac */ /* 0x000e620008000a00 */
[----:B------:R-:W-:-:S05]  /*0030*/  CS2R R6, SRZ ;  /* 0x0000000000067805 */ /* 0x000fca000001ff00 */
[----:B------:R2:W3:Y:S01]  /*0040*/  LDC.64 R2, c[0x4][R0] ;  /* 0x0100000000027b82 */ /* 0x0004e20000000a00 */
[----:B-1----:R-:W-:Y:S02]  /*0050*/  IMAD.U32 R4, RZ, RZ, UR4 ;  /* 0x00000004ff047e24 */ /* 0x002fe4000f8e00ff */
[----:B--2---:R-:W-:-:S07]  /*0060*/  IMAD.U32 R5, RZ, RZ, UR5 ;  /* 0x00000005ff057e24 */ /* 0x004fce000f8e00ff */
[----:B------:R-:W-:-:S07]  /*0070*/  LEPC R20, `(.L_x_0) ;  /* 0x000000001014794e */ /* 0x000fce0000000000 */
[----:B0--3--:R-:W-:Y:S05]  /*0080*/  CALL.ABS.NOINC R2 ;  /* 0x0000000002007343 */ /* 0x009fea0003c00000 */
.L_x_0:
[----:B------:R-:W-:Y:S05]  /*0090*/  EXIT ;  /* 0x000000000000794d */ /* 0x000fea0003800000 */
.L_x_1:
[----:B------:R-:W-:-:S00]  /*00a0*/  BRA `(.L_x_1) ;  /* 0xfffffffc00fc7947 */ /* 0x000fc0000383ffff */
[----:B------:R-:W-:-:S00]  /*00b0*/  NOP ;  /* 0x0000000000007918 */ /* 0x000fc00000000000 */
        /* <DEDUP_REMOVED lines=12> */
.L_x_2:


//--------------------- .nv.global.init           --------------------------
	.section	.nv.global.init,"aw",@progbits
.nv.global.init:
	.type		$str,@object
	.size		$str,(.L_0 - $str)
$str:
        /*0000*/ 	.byte	0x48, 0x65, 0x6c, 0x6c, 0x6f, 0x20, 0x66, 0x72, 0x6f, 0x6d, 0x20, 0x43, 0x55, 0x44, 0x41, 0x20
        /*0010*/ 	.byte	0x4b, 0x65, 0x72, 0x6e, 0x65, 0x6c, 0x21, 0x0a, 0x0a, 0x00
.L_0:


//--------------------- .nv.shared.reserved.0     --------------------------
	.section	.nv.shared.reserved.0,"aw",@nobits
	.weak		__nv_reservedSMEM_offset_0_alias
	.size		__nv_reservedSMEM_offset_0_alias, 0, 64
	.other		__nv_reservedSMEM_offset_0_alias,@"STO_CUDA_RESERVED_SHARED STV_DEFAULT"
__nv_reservedSMEM_offset_0_alias:
	.zero		0
	.zero		64


//--------------------- .nv.constant0._Z9helloCUDAv --------------------------
	.section	.nv.constant0._Z9helloCUDAv,"a",@progbits
	.sectionflags	@""
	.align	4
.nv.constant0._Z9helloCUDAv:
	.zero		896


//--------------------- SYMBOLS --------------------------

	.type		.nv.reservedSmem.offset0,@object
	.size		.nv.reservedSmem.offset0,0x4
	.type		vprintf,@function
